//
// Generated by NVIDIA NVVM Compiler
//
// Compiler Build ID: CL-36424714
// Cuda compilation tools, release 13.0, V13.0.88
// Based on NVVM 20.0.0
//

.version 9.0
.target sm_100
.address_size 64

	// .globl	_Z20compute_stringKernelPcS_S_S_i

.visible .entry _Z20compute_stringKernelPcS_S_S_i(
	.param .u64 .ptr .align 1 _Z20compute_stringKernelPcS_S_S_i_param_0,
	.param .u64 .ptr .align 1 _Z20compute_stringKernelPcS_S_S_i_param_1,
	.param .u64 .ptr .align 1 _Z20compute_stringKernelPcS_S_S_i_param_2,
	.param .u64 .ptr .align 1 _Z20compute_stringKernelPcS_S_S_i_param_3,
	.param .u32 _Z20compute_stringKernelPcS_S_S_i_param_4
)
{
	.reg .pred 	%p<2>;
	.reg .b16 	%rs<6>;
	.reg .b32 	%r<6>;
	.reg .b64 	%rd<14>;

	ld.param.u64 	%rd1, [_Z20compute_stringKernelPcS_S_S_i_param_0];
	ld.param.u64 	%rd2, [_Z20compute_stringKernelPcS_S_S_i_param_1];
	ld.param.u64 	%rd3, [_Z20compute_stringKernelPcS_S_S_i_param_2];
	ld.param.u64 	%rd4, [_Z20compute_stringKernelPcS_S_S_i_param_3];
	ld.param.u32 	%r2, [_Z20compute_stringKernelPcS_S_S_i_param_4];
	mov.u32 	%r3, %ctaid.x;
	mov.u32 	%r4, %ntid.x;
	mov.u32 	%r5, %tid.x;
	mad.lo.s32 	%r1, %r3, %r4, %r5;
	setp.ge.s32 	%p1, %r1, %r2;
	@%p1 bra 	$L__BB0_2;
	cvta.to.global.u64 	%rd5, %rd2;
	cvta.to.global.u64 	%rd6, %rd3;
	cvta.to.global.u64 	%rd7, %rd4;
	cvta.to.global.u64 	%rd8, %rd1;
	cvt.s64.s32 	%rd9, %r1;
	add.s64 	%rd10, %rd5, %rd9;
	ld.global.u8 	%rs1, [%rd10];
	add.s64 	%rd11, %rd6, %rd9;
	ld.global.u8 	%rs2, [%rd11];
	add.s16 	%rs3, %rs2, %rs1;
	add.s64 	%rd12, %rd7, %rd9;
	ld.global.u8 	%rs4, [%rd12];
	add.s16 	%rs5, %rs3, %rs4;
	add.s64 	%rd13, %rd8, %rd9;
	st.global.u8 	[%rd13], %rs5;
$L__BB0_2:
	ret;

}


// ===== COMPILED SASS (sm_100) =====

	.target	sm_100

	.elftype	@"ET_EXEC"


//--------------------- .note.nv.tkinfo           --------------------------
	.section	.note.nv.tkinfo,"",@"SHT_NOTE"
	.sectionflags	@"SHF_NOTE_NV_TKINFO"
	.tkinfo
        /*0018*/ 	.word	0x00000002
        /*0030*/ 	.string	""
        /*0030*/ 	.string	"ptxas"
        /*0030*/ 	.string	"Cuda compilation tools, release 13.0, V13.0.88"
        /*0030*/ 	.string	"Build cuda_13.0.r13.0/compiler.36424714_0"
        /*0030*/ 	.string	"-arch sm_100 -m 64 "



//--------------------- .note.nv.cuinfo           --------------------------
	.section	.note.nv.cuinfo,"",@"SHT_NOTE"
	.sectionflags	@"SHF_NOTE_NV_CUINFO"
        /*0018*/ 	.short	0x0002
        /*001a*/ 	.short	0x0064
        /*001c*/ 	.short	0x0082
	.zero		2


//--------------------- .nv.info                  --------------------------
	.section	.nv.info,"",@"SHT_CUDA_INFO"
	.align	4


	//----- nvinfo : EIATTR_REGCOUNT
	.align		4
        /*0000*/ 	.byte	0x04, 0x2f
        /*0002*/ 	.short	(.L_1 - .L_0)
	.align		4
.L_0:
        /*0004*/ 	.word	index@(_Z20compute_stringKernelPcS_S_S_i)
        /*0008*/ 	.word	0x0000000e


	//----- nvinfo : EIATTR_FRAME_SIZE
	.align		4
.L_1:
        /*000c*/ 	.byte	0x04, 0x11
        /*000e*/ 	.short	(.L_3 - .L_2)
	.align		4
.L_2:
        /*0010*/ 	.word	index@(_Z20compute_stringKernelPcS_S_S_i)
        /*0014*/ 	.word	0x00000000


	//----- nvinfo : EIATTR_MIN_STACK_SIZE
	.align		4
.L_3:
        /*0018*/ 	.byte	0x04, 0x12
        /*001a*/ 	.short	(.L_5 - .L_4)
	.align		4
.L_4:
        /*001c*/ 	.word	index@(_Z20compute_stringKernelPcS_S_S_i)
        /*0020*/ 	.word	0x00000000
.L_5:


//--------------------- .nv.compat                --------------------------
	.section	.nv.compat,"",@"SHT_CUDA_COMPAT_INFO"
	.align	4
        /*0000*/ 	.byte	0x02, 0x09, 0x00, 0x00, 0x02, 0x02, 0x01, 0x00, 0x02, 0x05, 0x05, 0x00, 0x03, 0x07, 0x01, 0x01
        /*0010*/ 	.byte	0x02, 0x03, 0x00, 0x00, 0x02, 0x06, 0x01, 0x00, 0x04, 0x0b, 0x08, 0x00, 0x09, 0x00, 0x00, 0x00
        /*0020*/ 	.byte	0x00, 0x00, 0x00, 0x00


//--------------------- .nv.info._Z20compute_stringKernelPcS_S_S_i --------------------------
	.section	.nv.info._Z20compute_stringKernelPcS_S_S_i,"",@"SHT_CUDA_INFO"
	.sectionflags	@""
	.align	4


	//----- nvinfo : EIATTR_CUDA_API_VERSION
	.align		4
        /*0000*/ 	.byte	0x04, 0x37
        /*0002*/ 	.short	(.L_7 - .L_6)
.L_6:
        /*0004*/ 	.word	0x00000082


	//----- nvinfo : EIATTR_KPARAM_INFO
	.align		4
.L_7:
        /*0008*/ 	.byte	0x04, 0x17
        /*000a*/ 	.short	(.L_9 - .L_8)
.L_8:
        /*000c*/ 	.word	0x00000000
        /*0010*/ 	.short	0x0004
        /*0012*/ 	.short	0x0020
        /*0014*/ 	.byte	0x00, 0xf0, 0x11, 0x00


	//----- nvinfo : EIATTR_KPARAM_INFO
	.align		4
.L_9:
        /*0018*/ 	.byte	0x04, 0x17
        /*001a*/ 	.short	(.L_11 - .L_10)
.L_10:
        /*001c*/ 	.word	0x00000000
        /*0020*/ 	.short	0x0003
        /*0022*/ 	.short	0x0018
        /*0024*/ 	.byte	0x00, 0xf5, 0x21, 0x00


	//----- nvinfo : EIATTR_KPARAM_INFO
	.align		4
.L_11:
        /*0028*/ 	.byte	0x04, 0x17
        /*002a*/ 	.short	(.L_13 - .L_12)
.L_12:
        /*002c*/ 	.word	0x00000000
        /*0030*/ 	.short	0x0002
        /*0032*/ 	.short	0x0010
        /*0034*/ 	.byte	0x00, 0xf5, 0x21, 0x00


	//----- nvinfo : EIATTR_KPARAM_INFO
	.align		4
.L_13:
        /*0038*/ 	.byte	0x04, 0x17
        /*003a*/ 	.short	(.L_15 - .L_14)
.L_14:
        /*003c*/ 	.word	0x00000000
        /*0040*/ 	.short	0x0001
        /*0042*/ 	.short	0x0008
        /*0044*/ 	.byte	0x00, 0xf5, 0x21, 0x00


	//----- nvinfo : EIATTR_KPARAM_INFO
	.align		4
.L_15:
        /*0048*/ 	.byte	0x04, 0x17
        /*004a*/ 	.short	(.L_17 - .L_16)
.L_16:
        /*004c*/ 	.word	0x00000000
        /*0050*/ 	.short	0x0000
        /*0052*/ 	.short	0x0000
        /*0054*/ 	.byte	0x00, 0xf5, 0x21, 0x00


	//----- nvinfo : EIATTR_SPARSE_MMA_MASK
	.align		4
.L_17:
        /*0058*/ 	.byte	0x03, 0x50
        /*005a*/ 	.short	0x0000


	//----- nvinfo : EIATTR_MAXREG_COUNT
	.align		4
        /*005c*/ 	.byte	0x03, 0x1b
        /*005e*/ 	.short	0x00ff


	//----- nvinfo : EIATTR_MERCURY_ISA_VERSION
	.align		4
        /*0060*/ 	.byte	0x03, 0x5f
        /*0062*/ 	.short	0x0101


	//----- nvinfo : EIATTR_VRC_CTA_INIT_COUNT
	.align		4
        /*0064*/ 	.byte	0x02, 0x4a
	.zero		1
	.zero		1


	//----- nvinfo : EIATTR_EXIT_INSTR_OFFSETS
	.align		4
        /*0068*/ 	.byte	0x04, 0x1c
        /*006a*/ 	.short	(.L_19 - .L_18)


	//   ....[0]....
.L_18:
        /*006c*/ 	.word	0x00000070


	//   ....[1]....
        /*0070*/ 	.word	0x00000190


	//----- nvinfo : EIATTR_CBANK_PARAM_SIZE
	.align		4
.L_19:
        /*0074*/ 	.byte	0x03, 0x19
        /*0076*/ 	.short	0x0024


	//----- nvinfo : EIATTR_PARAM_CBANK
	.align		4
        /*0078*/ 	.byte	0x04, 0x0a
        /*007a*/ 	.short	(.L_21 - .L_20)
	.align		4
.L_20:
        /*007c*/ 	.word	index@(.nv.constant0._Z20compute_stringKernelPcS_S_S_i)
        /*0080*/ 	.short	0x0380
        /*0082*/ 	.short	0x0024


	//----- nvinfo : EIATTR_SW_WAR
	.align		4
.L_21:
        /*0084*/ 	.byte	0x04, 0x36
        /*0086*/ 	.short	(.L_23 - .L_22)
.L_22:
        /*0088*/ 	.word	0x00000008
.L_23:


//--------------------- .nv.callgraph             --------------------------
	.section	.nv.callgraph,"",@"SHT_CUDA_CALLGRAPH"
	.align	4
	.sectionentsize	8
	.align		4
        /*0000*/ 	.word	0x00000000
	.align		4
        /*0004*/ 	.word	0xffffffff
	.align		4
        /*0008*/ 	.word	0x00000000
	.align		4
        /*000c*/ 	.word	0xfffffffe
	.align		4
        /*0010*/ 	.word	0x00000000
	.align		4
        /*0014*/ 	.word	0xfffffffd
	.align		4
        /*0018*/ 	.word	0x00000000
	.align		4
        /*001c*/ 	.word	0xfffffffc


//--------------------- .text._Z20compute_stringKernelPcS_S_S_i --------------------------
	.section	.text._Z20compute_stringKernelPcS_S_S_i,"ax",@progbits
	.align	128
        .global         _Z20compute_stringKernelPcS_S_S_i
        .type           _Z20compute_stringKernelPcS_S_S_i,@function
        .size           _Z20compute_stringKernelPcS_S_S_i,(.L_x_1 - _Z20compute_stringKernelPcS_S_S_i)
        .other          _Z20compute_stringKernelPcS_S_S_i,@"STO_CUDA_ENTRY STV_DEFAULT"
_Z20compute_stringKernelPcS_S_S_i:
.text._Z20compute_stringKernelPcS_S_S_i:
[----:B------:R-:W-:Y:S01]  /*0000*/  LDC R1, c[0x0][0x37c] ;  /* 0x0000df00ff017b82 */ /* 0x000fe20000000800 */
[----:B------:R-:W0:Y:S07]  /*0010*/  S2R R3, SR_TID.X ;  /* 0x0000000000037919 */ /* 0x000e2e0000002100 */
[----:B------:R-:W0:Y:S01]  /*0020*/  S2UR UR4, SR_CTAID.X ;  /* 0x00000000000479c3 */ /* 0x000e220000002500 */
[----:B------:R-:W1:Y:S07]  /*0030*/  LDCU UR5, c[0x0][0x3a0] ;  /* 0x00007400ff0577ac */ /* 0x000e6e0008000800 */
[----:B------:R-:W0:Y:S02]  /*0040*/  LDC R8, c[0x0][0x360] ;  /* 0x0000d800ff087b82 */ /* 0x000e240000000800 */
[----:B0-----:R-:W-:-:S05]  /*0050*/  IMAD R8, R8, UR4, R3 ;  /* 0x0000000408087c24 */ /* 0x001fca000f8e0203 */
[----:B-1----:R-:W-:-:S13]  /*0060*/  ISETP.GE.AND P0, PT, R8, UR5, PT ;  /* 0x0000000508007c0c */ /* 0x002fda000bf06270 */
[----:B------:R-:W-:Y:S05]  /*0070*/  @P0 EXIT ;  /* 0x000000000000094d */ /* 0x000fea0003800000 */
[----:B------:R-:W0:Y:S01]  /*0080*/  LDCU.128 UR8, c[0x0][0x390] ;  /* 0x00007200ff0877ac */ /* 0x000e220008000c00 */
[----:B------:R-:W-:Y:S01]  /*0090*/  SHF.R.S32.HI R0, RZ, 0x1f, R8 ;  /* 0x0000001fff007819 */ /* 0x000fe20000011408 */
[----:B------:R-:W1:Y:S01]  /*00a0*/  LDCU.128 UR12, c[0x0][0x380] ;  /* 0x00007000ff0c77ac */ /* 0x000e620008000c00 */
[----:B------:R-:W2:Y:S01]  /*00b0*/  LDCU.64 UR4, c[0x0][0x358] ;  /* 0x00006b00ff0477ac */ /* 0x000ea20008000a00 */
[C---:B0-----:R-:W-:Y:S02]  /*00c0*/  IADD3 R4, P1, PT, R8.reuse, UR8, RZ ;  /* 0x0000000808047c10 */ /* 0x041fe4000ff3e0ff */
[C---:B------:R-:W-:Y:S02]  /*00d0*/  IADD3 R6, P2, PT, R8.reuse, UR10, RZ ;  /* 0x0000000a08067c10 */ /* 0x040fe4000ff5e0ff */
[----:B-1----:R-:W-:Y:S02]  /*00e0*/  IADD3 R2, P0, PT, R8, UR14, RZ ;  /* 0x0000000e08027c10 */ /* 0x002fe4000ff1e0ff */
[----:B------:R-:W-:-:S02]  /*00f0*/  IADD3.X R5, PT, PT, R0, UR9, RZ, P1, !PT ;  /* 0x0000000900057c10 */ /* 0x000fc40008ffe4ff */
[C---:B------:R-:W-:Y:S02]  /*0100*/  IADD3.X R3, PT, PT, R0.reuse, UR15, RZ, P0, !PT ;  /* 0x0000000f00037c10 */ /* 0x040fe400087fe4ff */
[----:B------:R-:W-:Y:S02]  /*0110*/  IADD3.X R7, PT, PT, R0, UR11, RZ, P2, !PT ;  /* 0x0000000b00077c10 */ /* 0x000fe400097fe4ff */
[----:B--2---:R-:W2:Y:S04]  /*0120*/  LDG.E.U8 R5, desc[UR4][R4.64] ;  /* 0x0000000404057981 */ /* 0x004ea8000c1e1100 */
[----:B------:R-:W2:Y:S04]  /*0130*/  LDG.E.U8 R2, desc[UR4][R2.64] ;  /* 0x0000000402027981 */ /* 0x000ea8000c1e1100 */
[----:B------:R-:W2:Y:S01]  /*0140*/  LDG.E.U8 R6, desc[UR4][R6.64] ;  /* 0x0000000406067981 */ /* 0x000ea2000c1e1100 */
[----:B------:R-:W-:-:S04]  /*0150*/  IADD3 R8, P0, PT, R8, UR12, RZ ;  /* 0x0000000c08087c10 */ /* 0x000fc8000ff1e0ff */
[----:B------:R-:W-:Y:S02]  /*0160*/  IADD3.X R9, PT, PT, R0, UR13, RZ, P0, !PT ;  /* 0x0000000d00097c10 */ /* 0x000fe400087fe4ff */
[----:B--2---:R-:W-:-:S05]  /*0170*/  IADD3 R11, PT, PT, R6, R5, R2 ;  /* 0x00000005060b7210 */ /* 0x004fca0007ffe002 */
[----:B------:R-:W-:Y:S01]  /*0180*/  STG.E.U8 desc[UR4][R8.64], R11 ;  /* 0x0000000b08007986 */ /* 0x000fe2000c101104 */
[----:B------:R-:W-:Y:S05]  /*0190*/  EXIT ;  /* 0x000000000000794d */ /* 0x000fea0003800000 */
.L_x_0:
[----:B------:R-:W-:-:S00]  /*01a0*/  BRA `(.L_x_0) ;  /* 0xfffffffc00fc7947 */ /* 0x000fc0000383ffff */
[----:B------:R-:W-:-:S00]  /*01b0*/  NOP ;  /* 0x0000000000007918 */ /* 0x000fc00000000000 */
        /* <DEDUP_REMOVED lines=12> */
.L_x_1:


//--------------------- .nv.shared.reserved.0     --------------------------
	.section	.nv.shared.reserved.0,"aw",@nobits
	.weak		__nv_reservedSMEM_offset_0_alias
	.size		__nv_reservedSMEM_offset_0_alias, 0, 64
	.other		__nv_reservedSMEM_offset_0_alias,@"STO_CUDA_RESERVED_SHARED STV_DEFAULT"
__nv_reservedSMEM_offset_0_alias:
	.zero		0
	.zero		64


//--------------------- .nv.constant0._Z20compute_stringKernelPcS_S_S_i --------------------------
	.section	.nv.constant0._Z20compute_stringKernelPcS_S_S_i,"a",@progbits
	.sectionflags	@""
	.align	4
.nv.constant0._Z20compute_stringKernelPcS_S_S_i:
	.zero		932


//--------------------- SYMBOLS --------------------------

	.type		.nv.reservedSmem.offset0,@object
	.size		.nv.reservedSmem.offset0,0x4
